//
// Generated by NVIDIA NVVM Compiler
//
// Compiler Build ID: CL-36424714
// Cuda compilation tools, release 13.0, V13.0.88
// Based on NVVM 20.0.0
//

.version 9.0
.target sm_100
.address_size 64

	// .globl	_Z6atomiciPf

.visible .entry _Z6atomiciPf(
	.param .u32 _Z6atomiciPf_param_0,
	.param .u64 .ptr .align 1 _Z6atomiciPf_param_1
)
{
	.reg .b32 	%f<2>;
	.reg .b64 	%rd<3>;

	ld.param.u64 	%rd1, [_Z6atomiciPf_param_1];
	cvta.to.global.u64 	%rd2, %rd1;
	atom.global.add.f32 	%f1, [%rd2], 0f3F800000;
	ret;

}


// ===== COMPILED SASS (sm_100) =====

	.target	sm_100

	.elftype	@"ET_EXEC"


//--------------------- .note.nv.tkinfo           --------------------------
	.section	.note.nv.tkinfo,"",@"SHT_NOTE"
	.sectionflags	@"SHF_NOTE_NV_TKINFO"
	.tkinfo
        /*0018*/ 	.word	0x00000002
        /*0030*/ 	.string	""
        /*0030*/ 	.string	"ptxas"
        /*0030*/ 	.string	"Cuda compilation tools, release 13.0, V13.0.88"
        /*0030*/ 	.string	"Build cuda_13.0.r13.0/compiler.36424714_0"
        /*0030*/ 	.string	"-arch sm_100 -m 64 "



//--------------------- .note.nv.cuinfo           --------------------------
	.section	.note.nv.cuinfo,"",@"SHT_NOTE"
	.sectionflags	@"SHF_NOTE_NV_CUINFO"
        /*0018*/ 	.short	0x0002
        /*001a*/ 	.short	0x0064
        /*001c*/ 	.short	0x0082
	.zero		2


//--------------------- .nv.info                  --------------------------
	.section	.nv.info,"",@"SHT_CUDA_INFO"
	.align	4


	//----- nvinfo : EIATTR_REGCOUNT
	.align		4
        /*0000*/ 	.byte	0x04, 0x2f
        /*0002*/ 	.short	(.L_1 - .L_0)
	.align		4
.L_0:
        /*0004*/ 	.word	index@(_Z6atomiciPf)
        /*0008*/ 	.word	0x00000008


	//----- nvinfo : EIATTR_FRAME_SIZE
	.align		4
.L_1:
        /*000c*/ 	.byte	0x04, 0x11
        /*000e*/ 	.short	(.L_3 - .L_2)
	.align		4
.L_2:
        /*0010*/ 	.word	index@(_Z6atomiciPf)
        /*0014*/ 	.word	0x00000000


	//----- nvinfo : EIATTR_MIN_STACK_SIZE
	.align		4
.L_3:
        /*0018*/ 	.byte	0x04, 0x12
        /*001a*/ 	.short	(.L_5 - .L_4)
	.align		4
.L_4:
        /*001c*/ 	.word	index@(_Z6atomiciPf)
        /*0020*/ 	.word	0x00000000
.L_5:


//--------------------- .nv.compat                --------------------------
	.section	.nv.compat,"",@"SHT_CUDA_COMPAT_INFO"
	.align	4
        /*0000*/ 	.byte	0x02, 0x09, 0x00, 0x00, 0x02, 0x02, 0x01, 0x00, 0x02, 0x05, 0x05, 0x00, 0x03, 0x07, 0x01, 0x01
        /*0010*/ 	.byte	0x02, 0x03, 0x00, 0x00, 0x02, 0x06, 0x01, 0x00, 0x04, 0x0b, 0x08, 0x00, 0x09, 0x00, 0x00, 0x00
        /*0020*/ 	.byte	0x00, 0x00, 0x00, 0x00


//--------------------- .nv.info._Z6atomiciPf     --------------------------
	.section	.nv.info._Z6atomiciPf,"",@"SHT_CUDA_INFO"
	.sectionflags	@""
	.align	4


	//----- nvinfo : EIATTR_CUDA_API_VERSION
	.align		4
        /*0000*/ 	.byte	0x04, 0x37
        /*0002*/ 	.short	(.L_7 - .L_6)
.L_6:
        /*0004*/ 	.word	0x00000082


	//----- nvinfo : EIATTR_KPARAM_INFO
	.align		4
.L_7:
        /*0008*/ 	.byte	0x04, 0x17
        /*000a*/ 	.short	(.L_9 - .L_8)
.L_8:
        /*000c*/ 	.word	0x00000000
        /*0010*/ 	.short	0x0001
        /*0012*/ 	.short	0x0008
        /*0014*/ 	.byte	0x00, 0xf5, 0x21, 0x00


	//----- nvinfo : EIATTR_KPARAM_INFO
	.align		4
.L_9:
        /*0018*/ 	.byte	0x04, 0x17
        /*001a*/ 	.short	(.L_11 - .L_10)
.L_10:
        /*001c*/ 	.word	0x00000000
        /*0020*/ 	.short	0x0000
        /*0022*/ 	.short	0x0000
        /*0024*/ 	.byte	0x00, 0xf0, 0x11, 0x00


	//----- nvinfo : EIATTR_SPARSE_MMA_MASK
	.align		4
.L_11:
        /*0028*/ 	.byte	0x03, 0x50
        /*002a*/ 	.short	0x0000


	//----- nvinfo : EIATTR_MAXREG_COUNT
	.align		4
        /*002c*/ 	.byte	0x03, 0x1b
        /*002e*/ 	.short	0x00ff


	//----- nvinfo : EIATTR_MERCURY_ISA_VERSION
	.align		4
        /*0030*/ 	.byte	0x03, 0x5f
        /*0032*/ 	.short	0x0101


	//----- nvinfo : EIATTR_VRC_CTA_INIT_COUNT
	.align		4
        /*0034*/ 	.byte	0x02, 0x4a
	.zero		1
	.zero		1


	//----- nvinfo : EIATTR_EXIT_INSTR_OFFSETS
	.align		4
        /*0038*/ 	.byte	0x04, 0x1c
        /*003a*/ 	.short	(.L_13 - .L_12)


	//   ....[0]....
.L_12:
        /*003c*/ 	.word	0x00000050


	//----- nvinfo : EIATTR_CBANK_PARAM_SIZE
	.align		4
.L_13:
        /*0040*/ 	.byte	0x03, 0x19
        /*0042*/ 	.short	0x0010


	//----- nvinfo : EIATTR_PARAM_CBANK
	.align		4
        /*0044*/ 	.byte	0x04, 0x0a
        /*0046*/ 	.short	(.L_15 - .L_14)
	.align		4
.L_14:
        /*0048*/ 	.word	index@(.nv.constant0._Z6atomiciPf)
        /*004c*/ 	.short	0x0380
        /*004e*/ 	.short	0x0010


	//----- nvinfo : EIATTR_SW_WAR
	.align		4
.L_15:
        /*0050*/ 	.byte	0x04, 0x36
        /*0052*/ 	.short	(.L_17 - .L_16)
.L_16:
        /*0054*/ 	.word	0x00000008
.L_17:


//--------------------- .nv.callgraph             --------------------------
	.section	.nv.callgraph,"",@"SHT_CUDA_CALLGRAPH"
	.align	4
	.sectionentsize	8
	.align		4
        /*0000*/ 	.word	0x00000000
	.align		4
        /*0004*/ 	.word	0xffffffff
	.align		4
        /*0008*/ 	.word	0x00000000
	.align		4
        /*000c*/ 	.word	0xfffffffe
	.align		4
        /*0010*/ 	.word	0x00000000
	.align		4
        /*0014*/ 	.word	0xfffffffd
	.align		4
        /*0018*/ 	.word	0x00000000
	.align		4
        /*001c*/ 	.word	0xfffffffc


//--------------------- .text._Z6atomiciPf        --------------------------
	.section	.text._Z6atomiciPf,"ax",@progbits
	.align	128
        .global         _Z6atomiciPf
        .type           _Z6atomiciPf,@function
        .size           _Z6atomiciPf,(.L_x_1 - _Z6atomiciPf)
        .other          _Z6atomiciPf,@"STO_CUDA_ENTRY STV_DEFAULT"
_Z6atomiciPf:
.text._Z6atomiciPf:
[----:B------:R-:W-:Y:S08]  /*0000*/  LDC R1, c[0x0][0x37c] ;  /* 0x0000df00ff017b82 */ /* 0x000ff00000000800 */
[----:B------:R-:W0:Y:S01]  /*0010*/  LDC.64 R2, c[0x0][0x388] ;  /* 0x0000e200ff027b82 */ /* 0x000e220000000a00 */
[----:B------:R-:W0:Y:S01]  /*0020*/  LDCU.64 UR4, c[0x0][0x358] ;  /* 0x00006b00ff0477ac */ /* 0x000e220008000a00 */
[----:B------:R-:W-:-:S05]  /*0030*/  HFMA2 R5, -RZ, RZ, 1.875, 0 ;  /* 0x3f800000ff057431 */ /* 0x000fca00000001ff */
[----:B0-----:R-:W-:Y:S01]  /*0040*/  REDG.E.ADD.F32.FTZ.RN.STRONG.GPU desc[UR4][R2.64], R5 ;  /* 0x00000005020079a6 */ /* 0x001fe2000c12f304 */
[----:B------:R-:W-:Y:S05]  /*0050*/  EXIT ;  /* 0x000000000000794d */ /* 0x000fea0003800000 */
.L_x_0:
[----:B------:R-:W-:-:S00]  /*0060*/  BRA `(.L_x_0) ;  /* 0xfffffffc00fc7947 */ /* 0x000fc0000383ffff */
[----:B------:R-:W-:-:S00]  /*0070*/  NOP ;  /* 0x0000000000007918 */ /* 0x000fc00000000000 */
        /* <DEDUP_REMOVED lines=8> */
.L_x_1:


//--------------------- .nv.shared.reserved.0     --------------------------
	.section	.nv.shared.reserved.0,"aw",@nobits
	.weak		__nv_reservedSMEM_offset_0_alias
	.size		__nv_reservedSMEM_offset_0_alias, 0, 64
	.other		__nv_reservedSMEM_offset_0_alias,@"STO_CUDA_RESERVED_SHARED STV_DEFAULT"
__nv_reservedSMEM_offset_0_alias:
	.zero		0
	.zero		64


//--------------------- .nv.constant0._Z6atomiciPf --------------------------
	.section	.nv.constant0._Z6atomiciPf,"a",@progbits
	.sectionflags	@""
	.align	4
.nv.constant0._Z6atomiciPf:
	.zero		912


//--------------------- SYMBOLS --------------------------

	.type		.nv.reservedSmem.offset0,@object
	.size		.nv.reservedSmem.offset0,0x4
